	.headerflags	@"EF_CUDA_TEXMODE_UNIFIED EF_CUDA_64BIT_ADDRESS EF_CUDA_ACCELERATORS EF_CUDA_SM90 EF_CUDA_VIRTUAL_SM(EF_CUDA_SM90)"
	.elftype	@"ET_EXEC"


//--------------------- .nv.info                  --------------------------
	.section	.nv.info,"",@"SHT_CUDA_INFO"
	.align	4


	//----- nvinfo : EIATTR_REGCOUNT
	.align		4
        /*0000*/ 	.byte	0x04, 0x2f
        /*0002*/ 	.short	(.L_3 - .L_2)
	.align		4
.L_2:
        /*0004*/ 	.word	index@(triton_poi_fused__native_batch_norm_legit_no_training_relu_36)
        /*0008*/ 	.word	0x00000012


	//----- nvinfo : EIATTR_MIN_STACK_SIZE
	.align		4
.L_3:
        /*000c*/ 	.byte	0x04, 0x12
        /*000e*/ 	.short	(.L_5 - .L_4)
	.align		4
.L_4:
        /*0010*/ 	.word	index@(triton_poi_fused__native_batch_norm_legit_no_training_relu_36)
        /*0014*/ 	.word	0x00000000


	//----- nvinfo : EIATTR_FRAME_SIZE
	.align		4
.L_5:
        /*0018*/ 	.byte	0x04, 0x11
        /*001a*/ 	.short	(.L_7 - .L_6)
	.align		4
.L_6:
        /*001c*/ 	.word	index@(triton_poi_fused__native_batch_norm_legit_no_training_relu_36)
        /*0020*/ 	.word	0x00000000


	//----- nvinfo : EIATTR_MIN_STACK_SIZE
	.align		4
.L_7:
        /*0024*/ 	.byte	0x04, 0x12
        /*0026*/ 	.short	(.L_9 - .L_8)
	.align		4
.L_8:
        /*0028*/ 	.word	index@(triton_poi_fused__native_batch_norm_legit_no_training_relu_36)
        /*002c*/ 	.word	0x00000000
.L_9:


//--------------------- .nv.info.triton_poi_fused__native_batch_norm_legit_no_training_relu_36 --------------------------
	.section	.nv.info.triton_poi_fused__native_batch_norm_legit_no_training_relu_36,"",@"SHT_CUDA_INFO"
	.sectionflags	@""
	.align	4


	//----- nvinfo : EIATTR_CUDA_API_VERSION
	.align		4
        /*0000*/ 	.byte	0x04, 0x37
        /*0002*/ 	.short	(.L_11 - .L_10)
.L_10:
        /*0004*/ 	.word	0x0000007c


	//----- nvinfo : EIATTR_KPARAM_INFO
	.align		4
.L_11:
        /*0008*/ 	.byte	0x04, 0x17
        /*000a*/ 	.short	(.L_13 - .L_12)
.L_12:
        /*000c*/ 	.word	0x00000000
        /*0010*/ 	.short	0x0006
        /*0012*/ 	.short	0x0030
        /*0014*/ 	.byte	0x00, 0xf0, 0x11, 0x00


	//----- nvinfo : EIATTR_KPARAM_INFO
	.align		4
.L_13:
        /*0018*/ 	.byte	0x04, 0x17
        /*001a*/ 	.short	(.L_15 - .L_14)
.L_14:
        /*001c*/ 	.word	0x00000000
        /*0020*/ 	.short	0x0005
        /*0022*/ 	.short	0x0028
        /*0024*/ 	.byte	0x00, 0xf4, 0x21, 0x00


	//----- nvinfo : EIATTR_KPARAM_INFO
	.align		4
.L_15:
        /*0028*/ 	.byte	0x04, 0x17
        /*002a*/ 	.short	(.L_17 - .L_16)
.L_16:
        /*002c*/ 	.word	0x00000000
        /*0030*/ 	.short	0x0004
        /*0032*/ 	.short	0x0020
        /*0034*/ 	.byte	0x00, 0xf4, 0x21, 0x00


	//----- nvinfo : EIATTR_KPARAM_INFO
	.align		4
.L_17:
        /*0038*/ 	.byte	0x04, 0x17
        /*003a*/ 	.short	(.L_19 - .L_18)
.L_18:
        /*003c*/ 	.word	0x00000000
        /*0040*/ 	.short	0x0003
        /*0042*/ 	.short	0x0018
        /*0044*/ 	.byte	0x00, 0xf4, 0x21, 0x00


	//----- nvinfo : EIATTR_KPARAM_INFO
	.align		4
.L_19:
        /*0048*/ 	.byte	0x04, 0x17
        /*004a*/ 	.short	(.L_21 - .L_20)
.L_20:
        /*004c*/ 	.word	0x00000000
        /*0050*/ 	.short	0x0002
        /*0052*/ 	.short	0x0010
        /*0054*/ 	.byte	0x00, 0xf4, 0x21, 0x00


	//----- nvinfo : EIATTR_KPARAM_INFO
	.align		4
.L_21:
        /*0058*/ 	.byte	0x04, 0x17
        /*005a*/ 	.short	(.L_23 - .L_22)
.L_22:
        /*005c*/ 	.word	0x00000000
        /*0060*/ 	.short	0x0001
        /*0062*/ 	.short	0x0008
        /*0064*/ 	.byte	0x00, 0xf4, 0x21, 0x00


	//----- nvinfo : EIATTR_KPARAM_INFO
	.align		4
.L_23:
        /*0068*/ 	.byte	0x04, 0x17
        /*006a*/ 	.short	(.L_25 - .L_24)
.L_24:
        /*006c*/ 	.word	0x00000000
        /*0070*/ 	.short	0x0000
        /*0072*/ 	.short	0x0000
        /*0074*/ 	.byte	0x00, 0xf4, 0x21, 0x00


	//----- nvinfo : EIATTR_SPARSE_MMA_MASK
	.align		4
.L_25:
        /*0078*/ 	.byte	0x03, 0x50
        /*007a*/ 	.short	0x0000


	//----- nvinfo : EIATTR_MAXREG_COUNT
	.align		4
        /*007c*/ 	.byte	0x03, 0x1b
        /*007e*/ 	.short	0x00ff


	//----- nvinfo : EIATTR_EXIT_INSTR_OFFSETS
	.align		4
        /*0080*/ 	.byte	0x04, 0x1c
        /*0082*/ 	.short	(.L_27 - .L_26)


	//   ....[0]....
.L_26:
        /*0084*/ 	.word	0x00000300


	//   ....[1]....
        /*0088*/ 	.word	0x00000320


	//----- nvinfo : EIATTR_REQNTID
	.align		4
.L_27:
        /*008c*/ 	.byte	0x04, 0x10
        /*008e*/ 	.short	(.L_29 - .L_28)
.L_28:
        /*0090*/ 	.word	0x00000080
        /*0094*/ 	.word	0x00000001
        /*0098*/ 	.word	0x00000001


	//----- nvinfo : EIATTR_CBANK_PARAM_SIZE
	.align		4
.L_29:
        /*009c*/ 	.byte	0x03, 0x19
        /*009e*/ 	.short	0x0034


	//----- nvinfo : EIATTR_PARAM_CBANK
	.align		4
        /*00a0*/ 	.byte	0x04, 0x0a
        /*00a2*/ 	.short	(.L_31 - .L_30)
	.align		4
.L_30:
        /*00a4*/ 	.word	index@(.nv.constant0.triton_poi_fused__native_batch_norm_legit_no_training_relu_36)
        /*00a8*/ 	.short	0x0210
        /*00aa*/ 	.short	0x0034


	//----- nvinfo : EIATTR_SW_WAR
	.align		4
.L_31:
        /*00ac*/ 	.byte	0x04, 0x36
        /*00ae*/ 	.short	(.L_33 - .L_32)
.L_32:
        /*00b0*/ 	.word	0x00000008
.L_33:


//--------------------- .nv.callgraph             --------------------------
	.section	.nv.callgraph,"",@"SHT_CUDA_CALLGRAPH"
	.align	4
	.sectionentsize	8
	.align		4
        /*0000*/ 	.word	0x00000000
	.align		4
        /*0004*/ 	.word	0xffffffff
	.align		4
        /*0008*/ 	.word	0x00000000
	.align		4
        /*000c*/ 	.word	0xfffffffe
	.align		4
        /*0010*/ 	.word	0x00000000
	.align		4
        /*0014*/ 	.word	0xfffffffd
	.align		4
        /*0018*/ 	.word	0x00000000
	.align		4
        /*001c*/ 	.word	0xfffffffc


//--------------------- .nv.constant4             --------------------------
	.section	.nv.constant4,"a",@progbits
	.align	8
	.align		8
.nv.constant4:
        /*0000*/ 	.dword	_$_str
	.align		8
        /*0008*/ 	.dword	_$_str_$_2


//--------------------- .text.triton_poi_fused__native_batch_norm_legit_no_training_relu_36 --------------------------
	.section	.text.triton_poi_fused__native_batch_norm_legit_no_training_relu_36,"ax",@progbits
	.align	128
        .global         triton_poi_fused__native_batch_norm_legit_no_training_relu_36
        .type           triton_poi_fused__native_batch_norm_legit_no_training_relu_36,@function
        .size           triton_poi_fused__native_batch_norm_legit_no_training_relu_36,(.L_x_1 - triton_poi_fused__native_batch_norm_legit_no_training_relu_36)
        .other          triton_poi_fused__native_batch_norm_legit_no_training_relu_36,@"STO_CUDA_ENTRY STV_DEFAULT"
triton_poi_fused__native_batch_norm_legit_no_training_relu_36:
.text.triton_poi_fused__native_batch_norm_legit_no_training_relu_36:
[----:B------:R-:W0:Y:S01]  /*0000*/  LDC R1, c[0x0][0x28] ;  /* 0x00000a00ff017b82 */ /* 0x000e220000000800 */
[----:B------:R-:W1:Y:S07]  /*0010*/  S2R R0, SR_TID.X ;  /* 0x0000000000007919 */ /* 0x000e6e0000002100 */
[----:B------:R-:W2:Y:S01]  /*0020*/  LDC.64 R8, c[0x0][0x220] ;  /* 0x00008800ff087b82 */ /* 0x000ea20000000a00 */
[----:B------:R-:W-:Y:S01]  /*0030*/  HFMA2.MMA R14, -RZ, RZ, 0, 0 ;  /* 0x00000000ff0e7435 */ /* 0x000fe200000001ff */
[----:B------:R-:W-:Y:S01]  /*0040*/  ULDC.64 UR4, c[0x0][0x208] ;  /* 0x0000820000047ab9 */ /* 0x000fe20000000a00 */
[----:B------:R-:W3:Y:S05]  /*0050*/  S2R R3, SR_CTAID.X ;  /* 0x0000000000037919 */ /* 0x000eea0000002500 */
[----:B------:R-:W4:Y:S08]  /*0060*/  LDC.64 R4, c[0x0][0x210] ;  /* 0x00008400ff047b82 */ /* 0x000f300000000a00 */
[----:B------:R-:W5:Y:S08]  /*0070*/  LDC.64 R6, c[0x0][0x218] ;  /* 0x00008600ff067b82 */ /* 0x000f700000000a00 */
[----:B------:R-:W5:Y:S01]  /*0080*/  LDC.64 R10, c[0x0][0x228] ;  /* 0x00008a00ff0a7b82 */ /* 0x000f620000000a00 */
[----:B-1----:R-:W-:-:S07]  /*0090*/  LOP3.LUT R0, R0, 0x7f, RZ, 0xc0, !PT ;  /* 0x0000007f00007812 */ /* 0x002fce00078ec0ff */
[----:B------:R-:W1:Y:S01]  /*00a0*/  LDC.64 R12, c[0x0][0x230] ;  /* 0x00008c00ff0c7b82 */ /* 0x000e620000000a00 */
[----:B---3--:R-:W-:Y:S02]  /*00b0*/  SHF.R.S32.HI R2, RZ, 0x18, R3 ;  /* 0x00000018ff027819 */ /* 0x008fe40000011403 */
[----:B------:R-:W-:Y:S02]  /*00c0*/  LEA R0, R3, R0, 0x7 ;  /* 0x0000000003007211 */ /* 0x000fe400078e38ff */
[----:B------:R-:W-:Y:S02]  /*00d0*/  SGXT R3, R2, 0x1 ;  /* 0x000000010203781a */ /* 0x000fe40000000200 */
[----:B------:R-:W-:Y:S02]  /*00e0*/  ISETP.GE.AND P0, PT, R0, 0x200, PT ;  /* 0x000002000000780c */ /* 0x000fe40003f06270 */
[----:B------:R-:W-:-:S04]  /*00f0*/  LEA.HI R3, R3, R0, RZ, 0x7 ;  /* 0x0000000003037211 */ /* 0x000fc800078f38ff */
[----:B------:R-:W-:-:S04]  /*0100*/  LOP3.LUT R3, R3, 0xffffff80, RZ, 0xc0, !PT ;  /* 0xffffff8003037812 */ /* 0x000fc800078ec0ff */
[----:B------:R-:W-:-:S05]  /*0110*/  IADD3 R15, R0, -R3, RZ ;  /* 0x80000003000f7210 */ /* 0x000fca0007ffe0ff */
[----:B--2---:R-:W-:-:S05]  /*0120*/  IMAD.WIDE R8, R15, 0x4, R8 ;  /* 0x000000040f087825 */ /* 0x004fca00078e0208 */
[----:B------:R2:W3:Y:S01]  /*0130*/  @!P0 LDG.E.EL R14, desc[UR4][R8.64] ;  /* 0x00000004080e8981 */ /* 0x0004e2000c2e1900 */
[----:B------:R-:W-:Y:S01]  /*0140*/  CS2R R2, SRZ ;  /* 0x0000000000027805 */ /* 0x000fe2000001ff00 */
[----:B----4-:R-:W-:-:S04]  /*0150*/  IMAD.WIDE R4, R0, 0x4, R4 ;  /* 0x0000000400047825 */ /* 0x010fc800078e0204 */
[C---:B-----5:R-:W-:Y:S01]  /*0160*/  IMAD.WIDE R6, R15.reuse, 0x4, R6 ;  /* 0x000000040f067825 */ /* 0x060fe200078e0206 */
[----:B------:R4:W5:Y:S03]  /*0170*/  @!P0 LDG.E R2, desc[UR4][R4.64] ;  /* 0x0000000404028981 */ /* 0x000966000c1e1900 */
[C---:B0-2---:R-:W-:Y:S01]  /*0180*/  IMAD.WIDE R8, R15.reuse, 0x4, R10 ;  /* 0x000000040f087825 */ /* 0x045fe200078e020a */
[----:B------:R0:W5:Y:S03]  /*0190*/  @!P0 LDG.E.EL R3, desc[UR4][R6.64] ;  /* 0x0000000406038981 */ /* 0x000166000c2e1900 */
[----:B-1----:R-:W-:Y:S01]  /*01a0*/  IMAD.WIDE R10, R15, 0x4, R12 ;  /* 0x000000040f0a7825 */ /* 0x002fe200078e020c */
[----:B------:R-:W-:Y:S01]  /*01b0*/  CS2R R12, SRZ ;  /* 0x00000000000c7805 */ /* 0x000fe2000001ff00 */
[----:B----4-:R-:W1:Y:S05]  /*01c0*/  LDC.64 R4, c[0x0][0x238] ;  /* 0x00008e00ff047b82 */ /* 0x010e6a0000000a00 */
[----:B------:R-:W2:Y:S04]  /*01d0*/  @!P0 LDG.E.EL R12, desc[UR4][R8.64] ;  /* 0x00000004080c8981 */ /* 0x000ea8000c2e1900 */
[----:B------:R-:W2:Y:S01]  /*01e0*/  @!P0 LDG.E.EL R13, desc[UR4][R10.64] ;  /* 0x000000040a0d8981 */ /* 0x000ea2000c2e1900 */
[----:B0-----:R-:W-:Y:S01]  /*01f0*/  MOV R6, 0x3e800000 ;  /* 0x3e80000000067802 */ /* 0x001fe20000000f00 */
[----:B---3--:R-:W-:-:S04]  /*0200*/  FADD R14, R14, 9.9999997473787516356e-06 ;  /* 0x3727c5ac0e0e7421 */ /* 0x008fc80000000000 */
[----:B------:R-:W0:Y:S01]  /*0210*/  MUFU.SQRT R15, R14 ;  /* 0x0000000e000f7308 */ /* 0x000e220000002000 */
[----:B-----5:R-:W-:Y:S01]  /*0220*/  FADD R2, -R3, R2 ;  /* 0x0000000203027221 */ /* 0x020fe20000000100 */
[C---:B0-----:R-:W-:Y:S02]  /*0230*/  FSETP.GT.AND P1, PT, R15.reuse, 8.50705917302346158658e+37, PT ;  /* 0x7e8000000f00780b */ /* 0x041fe40003f24000 */
[----:B------:R-:W-:Y:S02]  /*0240*/  FSETP.GEU.AND P2, PT, R15, 1.175494350822287508e-38, PT ;  /* 0x008000000f00780b */ /* 0x000fe40003f4e000 */
[----:B------:R-:W-:-:S09]  /*0250*/  FSEL R6, R6, 1, P1 ;  /* 0x3f80000006067808 */ /* 0x000fd20000800000 */
[----:B------:R-:W-:Y:S02]  /*0260*/  @P1 FMUL R15, R15, 0.25 ;  /* 0x3e8000000f0f1820 */ /* 0x000fe40000400000 */
[----:B------:R-:W-:Y:S02]  /*0270*/  @!P2 FMUL R6, R6, 16777216 ;  /* 0x4b8000000606a820 */ /* 0x000fe40000400000 */
[----:B------:R-:W-:-:S06]  /*0280*/  @!P2 FMUL R15, R15, 16777216 ;  /* 0x4b8000000f0fa820 */ /* 0x000fcc0000400000 */
[----:B------:R-:W0:Y:S02]  /*0290*/  MUFU.RCP R15, R15 ;  /* 0x0000000f000f7308 */ /* 0x000e240000001000 */
[----:B0-----:R-:W-:-:S04]  /*02a0*/  FMUL R3, R15, R6 ;  /* 0x000000060f037220 */ /* 0x001fc80000400000 */
[----:B------:R-:W-:-:S04]  /*02b0*/  FMUL R2, R2, R3 ;  /* 0x0000000302027220 */ /* 0x000fc80000400000 */
[----:B--2---:R-:W-:Y:S01]  /*02c0*/  FFMA R12, R2, R12, R13 ;  /* 0x0000000c020c7223 */ /* 0x004fe2000000000d */
[----:B-1----:R-:W-:-:S04]  /*02d0*/  IMAD.WIDE R2, R0, 0x4, R4 ;  /* 0x0000000400027825 */ /* 0x002fc800078e0204 */
[----:B------:R-:W-:-:S04]  /*02e0*/  FSETP.GEU.AND P1, PT, R12, RZ, PT ;  /* 0x000000ff0c00720b */ /* 0x000fc80003f2e000 */
[----:B------:R-:W-:Y:S01]  /*02f0*/  FSEL R5, R12, RZ, P1 ;  /* 0x000000ff0c057208 */ /* 0x000fe20000800000 */
[----:B------:R-:W-:Y:S08]  /*0300*/  @P0 EXIT ;  /* 0x000000000000094d */ /* 0x000ff00003800000 */
[----:B------:R-:W-:Y:S01]  /*0310*/  STG.E desc[UR4][R2.64], R5 ;  /* 0x0000000502007986 */ /* 0x000fe2000c101904 */
[----:B------:R-:W-:Y:S05]  /*0320*/  EXIT ;  /* 0x000000000000794d */ /* 0x000fea0003800000 */
.L_x_0:
[----:B------:R-:W-:-:S00]  /*0330*/  BRA `(.L_x_0) ;  /* 0xfffffffc00fc7947 */ /* 0x000fc0000383ffff */
[----:B------:R-:W-:-:S00]  /*0340*/  NOP ;  /* 0x0000000000007918 */ /* 0x000fc00000000000 */
        /* <DEDUP_REMOVED lines=11> */
.L_x_1:


//--------------------- .nv.global.init           --------------------------
	.section	.nv.global.init,"aw",@progbits
.nv.global.init:
	.type		_$_str,@object
	.size		_$_str,(_$_str_$_2 - _$_str)
_$_str:
        /*0000*/ 	.byte	0x5f, 0x5f, 0x43, 0x55, 0x44, 0x41, 0x5f, 0x46, 0x54, 0x5a, 0x00
	.type		_$_str_$_2,@object
	.size		_$_str_$_2,(.L_1 - _$_str_$_2)
_$_str_$_2:
        /*000b*/ 	.byte	0x5f, 0x5f, 0x43, 0x55, 0x44, 0x41, 0x5f, 0x50, 0x52, 0x45, 0x43, 0x5f, 0x53, 0x51, 0x52, 0x54
        /*001b*/ 	.byte	0x00
.L_1:


//--------------------- .nv.constant0.triton_poi_fused__native_batch_norm_legit_no_training_relu_36 --------------------------
	.section	.nv.constant0.triton_poi_fused__native_batch_norm_legit_no_training_relu_36,"a",@progbits
	.sectionflags	@""
	.align	4
.nv.constant0.triton_poi_fused__native_batch_norm_legit_no_training_relu_36:
	.zero		580
